	.headerflags	@"EF_CUDA_TEXMODE_UNIFIED EF_CUDA_64BIT_ADDRESS EF_CUDA_ACCELERATORS EF_CUDA_SM90 EF_CUDA_VIRTUAL_SM(EF_CUDA_SM90)"
	.elftype	@"ET_EXEC"


//--------------------- .nv.info                  --------------------------
	.section	.nv.info,"",@"SHT_CUDA_INFO"
	.align	4


	//----- nvinfo : EIATTR_REGCOUNT
	.align		4
        /*0000*/ 	.byte	0x04, 0x2f
        /*0002*/ 	.short	(.L_4 - .L_3)
	.align		4
.L_3:
        /*0004*/ 	.word	index@(triton_poi_fused_index_0)
        /*0008*/ 	.word	0x00000018


	//----- nvinfo : EIATTR_MIN_STACK_SIZE
	.align		4
.L_4:
        /*000c*/ 	.byte	0x04, 0x12
        /*000e*/ 	.short	(.L_6 - .L_5)
	.align		4
.L_5:
        /*0010*/ 	.word	index@(triton_poi_fused_index_0)
        /*0014*/ 	.word	0x00000000


	//----- nvinfo : EIATTR_FRAME_SIZE
	.align		4
.L_6:
        /*0018*/ 	.byte	0x04, 0x11
        /*001a*/ 	.short	(.L_8 - .L_7)
	.align		4
.L_7:
        /*001c*/ 	.word	index@(triton_poi_fused_index_0)
        /*0020*/ 	.word	0x00000000


	//----- nvinfo : EIATTR_MIN_STACK_SIZE
	.align		4
.L_8:
        /*0024*/ 	.byte	0x04, 0x12
        /*0026*/ 	.short	(.L_10 - .L_9)
	.align		4
.L_9:
        /*0028*/ 	.word	index@(triton_poi_fused_index_0)
        /*002c*/ 	.word	0x00000000
.L_10:


//--------------------- .nv.info.triton_poi_fused_index_0 --------------------------
	.section	.nv.info.triton_poi_fused_index_0,"",@"SHT_CUDA_INFO"
	.sectionflags	@""
	.align	4


	//----- nvinfo : EIATTR_CUDA_API_VERSION
	.align		4
        /*0000*/ 	.byte	0x04, 0x37
        /*0002*/ 	.short	(.L_12 - .L_11)
.L_11:
        /*0004*/ 	.word	0x0000007c


	//----- nvinfo : EIATTR_KPARAM_INFO
	.align		4
.L_12:
        /*0008*/ 	.byte	0x04, 0x17
        /*000a*/ 	.short	(.L_14 - .L_13)
.L_13:
        /*000c*/ 	.word	0x00000000
        /*0010*/ 	.short	0x0003
        /*0012*/ 	.short	0x0018
        /*0014*/ 	.byte	0x00, 0xf0, 0x11, 0x00


	//----- nvinfo : EIATTR_KPARAM_INFO
	.align		4
.L_14:
        /*0018*/ 	.byte	0x04, 0x17
        /*001a*/ 	.short	(.L_16 - .L_15)
.L_15:
        /*001c*/ 	.word	0x00000000
        /*0020*/ 	.short	0x0002
        /*0022*/ 	.short	0x0010
        /*0024*/ 	.byte	0x00, 0xf4, 0x21, 0x00


	//----- nvinfo : EIATTR_KPARAM_INFO
	.align		4
.L_16:
        /*0028*/ 	.byte	0x04, 0x17
        /*002a*/ 	.short	(.L_18 - .L_17)
.L_17:
        /*002c*/ 	.word	0x00000000
        /*0030*/ 	.short	0x0001
        /*0032*/ 	.short	0x0008
        /*0034*/ 	.byte	0x00, 0xf4, 0x21, 0x00


	//----- nvinfo : EIATTR_KPARAM_INFO
	.align		4
.L_18:
        /*0038*/ 	.byte	0x04, 0x17
        /*003a*/ 	.short	(.L_20 - .L_19)
.L_19:
        /*003c*/ 	.word	0x00000000
        /*0040*/ 	.short	0x0000
        /*0042*/ 	.short	0x0000
        /*0044*/ 	.byte	0x00, 0xf4, 0x21, 0x00


	//----- nvinfo : EIATTR_SPARSE_MMA_MASK
	.align		4
.L_20:
        /*0048*/ 	.byte	0x03, 0x50
        /*004a*/ 	.short	0x0000


	//----- nvinfo : EIATTR_MAXREG_COUNT
	.align		4
        /*004c*/ 	.byte	0x03, 0x1b
        /*004e*/ 	.short	0x00ff


	//----- nvinfo : EIATTR_EXTERNS
	.align		4
        /*0050*/ 	.byte	0x04, 0x0f
        /*0052*/ 	.short	(.L_22 - .L_21)


	//   ....[0]....
	.align		4
.L_21:
        /*0054*/ 	.word	index@(__assertfail)


	//----- nvinfo : EIATTR_SYSCALL_OFFSETS
	.align		4
.L_22:
        /*0058*/ 	.byte	0x04, 0x46
        /*005a*/ 	.short	(.L_24 - .L_23)


	//   ....[0]....
.L_23:
        /*005c*/ 	.word	0x00000280


	//----- nvinfo : EIATTR_EXIT_INSTR_OFFSETS
	.align		4
.L_24:
        /*0060*/ 	.byte	0x04, 0x1c
        /*0062*/ 	.short	(.L_26 - .L_25)


	//   ....[0]....
.L_25:
        /*0064*/ 	.word	0x00000370


	//   ....[1]....
        /*0068*/ 	.word	0x00000390


	//----- nvinfo : EIATTR_REQNTID
	.align		4
.L_26:
        /*006c*/ 	.byte	0x04, 0x10
        /*006e*/ 	.short	(.L_28 - .L_27)
.L_27:
        /*0070*/ 	.word	0x00000080
        /*0074*/ 	.word	0x00000001
        /*0078*/ 	.word	0x00000001


	//----- nvinfo : EIATTR_CRS_STACK_SIZE
	.align		4
.L_28:
        /*007c*/ 	.byte	0x04, 0x1e
        /*007e*/ 	.short	(.L_30 - .L_29)
.L_29:
        /*0080*/ 	.word	0x00000000


	//----- nvinfo : EIATTR_CBANK_PARAM_SIZE
	.align		4
.L_30:
        /*0084*/ 	.byte	0x03, 0x19
        /*0086*/ 	.short	0x001c


	//----- nvinfo : EIATTR_PARAM_CBANK
	.align		4
        /*0088*/ 	.byte	0x04, 0x0a
        /*008a*/ 	.short	(.L_32 - .L_31)
	.align		4
.L_31:
        /*008c*/ 	.word	index@(.nv.constant0.triton_poi_fused_index_0)
        /*0090*/ 	.short	0x0210
        /*0092*/ 	.short	0x001c


	//----- nvinfo : EIATTR_SW_WAR
	.align		4
.L_32:
        /*0094*/ 	.byte	0x04, 0x36
        /*0096*/ 	.short	(.L_34 - .L_33)
.L_33:
        /*0098*/ 	.word	0x00000008
.L_34:


//--------------------- .nv.callgraph             --------------------------
	.section	.nv.callgraph,"",@"SHT_CUDA_CALLGRAPH"
	.align	4
	.sectionentsize	8
	.align		4
        /*0000*/ 	.word	0x00000000
	.align		4
        /*0004*/ 	.word	0xffffffff
	.align		4
        /*0008*/ 	.word	index@(triton_poi_fused_index_0)
	.align		4
        /*000c*/ 	.word	index@(__assertfail)
	.align		4
        /*0010*/ 	.word	0x00000000
	.align		4
        /*0014*/ 	.word	0xfffffffe
	.align		4
        /*0018*/ 	.word	0x00000000
	.align		4
        /*001c*/ 	.word	0xfffffffd
	.align		4
        /*0020*/ 	.word	0x00000000
	.align		4
        /*0024*/ 	.word	0xfffffffc


//--------------------- .nv.constant4             --------------------------
	.section	.nv.constant4,"a",@progbits
	.align	8
	.align		8
.nv.constant4:
        /*0000*/ 	.dword	__assertfail
	.align		8
        /*0008*/ 	.dword	assertFunc_0
	.align		8
        /*0010*/ 	.dword	assertFile_0
	.align		8
        /*0018*/ 	.dword	assertMessage_0


//--------------------- .text.triton_poi_fused_index_0 --------------------------
	.section	.text.triton_poi_fused_index_0,"ax",@progbits
	.sectionflags	@"SHF_BARRIERS=1"
	.align	128
        .global         triton_poi_fused_index_0
        .type           triton_poi_fused_index_0,@function
        .size           triton_poi_fused_index_0,(.L_x_6 - triton_poi_fused_index_0)
        .other          triton_poi_fused_index_0,@"STO_CUDA_ENTRY STV_DEFAULT"
triton_poi_fused_index_0:
.text.triton_poi_fused_index_0:
[----:B------:R-:W0:Y:S02]  /*0000*/  LDC R1, c[0x0][0x28] ;  /* 0x00000a00ff017b82 */ /* 0x000e240000000800 */
[----:B------:R-:W1:Y:S01]  /*0010*/  S2R R0, SR_TID.X ;  /* 0x0000000000007919 */ /* 0x000e620000002100 */
[----:B------:R-:W-:Y:S01]  /*0020*/  ULDC.64 UR4, c[0x0][0x208] ;  /* 0x0000820000047ab9 */ /* 0x000fe20000000a00 */
[----:B------:R-:W-:Y:S01]  /*0030*/  BSSY B0, `(.L_x_0) ;  /* 0x000000d000007945 */ /* 0x000fe20003800000 */
[----:B------:R-:W2:Y:S01]  /*0040*/  S2R R3, SR_CTAID.X ;  /* 0x0000000000037919 */ /* 0x000ea20000002500 */
[----:B-1----:R-:W-:-:S05]  /*0050*/  LOP3.LUT R0, R0, 0x7f, RZ, 0xc0, !PT ;  /* 0x0000007f00007812 */ /* 0x002fca00078ec0ff */
[----:B--2---:R-:W-:-:S05]  /*0060*/  IMAD R0, R3, 0x80, R0 ;  /* 0x0000008003007824 */ /* 0x004fca00078e0200 */
[----:B------:R-:W-:Y:S02]  /*0070*/  ISETP.GE.AND P1, PT, R0, 0x200, PT ;  /* 0x000002000000780c */ /* 0x000fe40003f26270 */
[----:B------:R-:W-:-:S04]  /*0080*/  SHF.R.S32.HI R3, RZ, 0x1f, R0 ;  /* 0x0000001fff037819 */ /* 0x000fc80000011400 */
[----:B------:R-:W-:Y:S02]  /*0090*/  LEA.HI R9, R3, R0, RZ, 0x7 ;  /* 0x0000000003097211 */ /* 0x000fe400078f38ff */
[----:B------:R-:W-:Y:S02]  /*00a0*/  CS2R R2, SRZ ;  /* 0x0000000000027805 */ /* 0x000fe4000001ff00 */
[----:B------:R-:W-:-:S03]  /*00b0*/  SHF.R.S32.HI R9, RZ, 0x7, R9 ;  /* 0x00000007ff097819 */ /* 0x000fc60000011409 */
[----:B------:R-:W-:Y:S05]  /*00c0*/  @P1 BRA `(.L_x_1) ;  /* 0x00000000000c1947 */ /* 0x000fea0003800000 */
[----:B------:R-:W1:Y:S02]  /*00d0*/  LDC.64 R2, c[0x0][0x210] ;  /* 0x00008400ff027b82 */ /* 0x000e640000000a00 */
[----:B-1----:R-:W-:-:S06]  /*00e0*/  IMAD.WIDE R2, R9, 0x8, R2 ;  /* 0x0000000809027825 */ /* 0x002fcc00078e0202 */
[----:B------:R-:W5:Y:S02]  /*00f0*/  LDG.E.EL.64 R2, desc[UR4][R2.64] ;  /* 0x0000000402027981 */ /* 0x000f64000c2e1b00 */
.L_x_1:
[----:B------:R-:W-:Y:S05]  /*0100*/  BSYNC B0 ;  /* 0x0000000000007941 */ /* 0x000fea0003800000 */
.L_x_0:
[----:B-----5:R-:W-:-:S04]  /*0110*/  SHF.R.U32.HI R5, RZ, 0x1d, R3 ;  /* 0x0000001dff057819 */ /* 0x020fc80000011603 */
[----:B------:R-:W-:-:S04]  /*0120*/  LOP3.LUT R5, R5, 0x4, RZ, 0xc0, !PT ;  /* 0x0000000405057812 */ /* 0x000fc800078ec0ff */
[----:B------:R-:W-:-:S05]  /*0130*/  IADD3 R14, P0, R2, R5, RZ ;  /* 0x00000005020e7210 */ /* 0x000fca0007f1e0ff */
[----:B------:R-:W-:Y:S01]  /*0140*/  IMAD.X R15, RZ, RZ, R3, P0 ;  /* 0x000000ffff0f7224 */ /* 0x000fe200000e0603 */
[----:B------:R-:W-:-:S04]  /*0150*/  ISETP.GE.U32.AND P0, PT, R14, 0x4, PT ;  /* 0x000000040e00780c */ /* 0x000fc80003f06070 */
[----:B------:R-:W-:-:S04]  /*0160*/  ISETP.GE.U32.AND.EX P0, PT, R15, RZ, PT, P0 ;  /* 0x000000ff0f00720c */ /* 0x000fc80003f06100 */
[----:B------:R-:W-:-:S13]  /*0170*/  ISETP.GT.OR P0, PT, R0, 0x1ff, !P0 ;  /* 0x000001ff0000780c */ /* 0x000fda0004704670 */
[----:B------:R-:W-:Y:S05]  /*0180*/  @P0 BRA `(.L_x_2) ;  /* 0x0000000000400947 */ /* 0x000fea0003800000 */
[----:B------:R-:W-:Y:S01]  /*0190*/  MOV R2, 0x0 ;  /* 0x0000000000027802 */ /* 0x000fe20000000f00 */
[----:B------:R-:W-:Y:S01]  /*01a0*/  ULDC.64 UR6, c[0x4][0x18] ;  /* 0x0100060000067ab9 */ /* 0x000fe20000000a00 */
[----:B------:R-:W-:Y:S01]  /*01b0*/  ULDC.64 UR8, c[0x4][0x8] ;  /* 0x0100020000087ab9 */ /* 0x000fe20000000a00 */
[----:B------:R-:W-:-:S07]  /*01c0*/  IMAD.U32 R4, RZ, RZ, UR6 ;  /* 0x00000006ff047e24 */ /* 0x000fce000f8e00ff */
[----:B------:R-:W-:Y:S01]  /*01d0*/  LEPC R20, `(.L_x_2) ;  /* 0x00000000b014794e */ /* 0x000fe20000000000 */
[----:B------:R-:W-:Y:S01]  /*01e0*/  IMAD.U32 R5, RZ, RZ, UR7 ;  /* 0x00000007ff057e24 */ /* 0x000fe2000f8e00ff */
[----:B------:R-:W1:Y:S01]  /*01f0*/  LDC.64 R2, c[0x4][R2] ;  /* 0x0100000002027b82 */ /* 0x000e620000000a00 */
[----:B------:R-:W-:Y:S01]  /*0200*/  ULDC.64 UR6, c[0x4][0x10] ;  /* 0x0100040000067ab9 */ /* 0x000fe20000000a00 */
[----:B------:R-:W-:Y:S02]  /*0210*/  IMAD.U32 R10, RZ, RZ, UR8 ;  /* 0x00000008ff0a7e24 */ /* 0x000fe4000f8e00ff */
[----:B------:R-:W-:Y:S02]  /*0220*/  IMAD.U32 R6, RZ, RZ, UR6 ;  /* 0x00000006ff067e24 */ /* 0x000fe4000f8e00ff */
[----:B------:R-:W-:Y:S02]  /*0230*/  IMAD.U32 R7, RZ, RZ, UR7 ;  /* 0x00000007ff077e24 */ /* 0x000fe4000f8e00ff */
[----:B------:R-:W-:-:S02]  /*0240*/  IMAD.U32 R11, RZ, RZ, UR9 ;  /* 0x00000009ff0b7e24 */ /* 0x000fc4000f8e00ff */
[----:B------:R-:W-:Y:S02]  /*0250*/  IMAD.MOV.U32 R8, RZ, RZ, 0x20 ;  /* 0x00000020ff087424 */ /* 0x000fe400078e00ff */
[----:B------:R-:W-:Y:S02]  /*0260*/  IMAD.MOV.U32 R12, RZ, RZ, 0x1 ;  /* 0x00000001ff0c7424 */ /* 0x000fe400078e00ff */
[----:B------:R-:W-:-:S07]  /*0270*/  IMAD.MOV.U32 R13, RZ, RZ, RZ ;  /* 0x000000ffff0d7224 */ /* 0x000fce00078e00ff */
[----:B01----:R-:W-:Y:S05]  /*0280*/  CALL.ABS.NOINC R2 ;  /* 0x0000000002007343 */ /* 0x003fea0003c00000 */
.L_x_2:
[----:B------:R-:W1:Y:S01]  /*0290*/  LDC.64 R2, c[0x0][0x220] ;  /* 0x00008800ff027b82 */ /* 0x000e620000000a00 */
[----:B------:R-:W-:Y:S07]  /*02a0*/  WARPSYNC.ALL ;  /* 0x0000000000007948 */ /* 0x000fee0003800000 */
[----:B------:R-:W-:Y:S01]  /*02b0*/  BAR.SYNC.DEFER_BLOCKING 0x0 ;  /* 0x0000000000007b1d */ /* 0x000fe20000010000 */
[----:B------:R-:W-:Y:S02]  /*02c0*/  IMAD R9, R9, -0x80, R0 ;  /* 0xffffff8009097824 */ /* 0x000fe400078e0200 */
[----:B------:R-:W-:-:S03]  /*02d0*/  IMAD.MOV.U32 R7, RZ, RZ, RZ ;  /* 0x000000ffff077224 */ /* 0x000fc600078e00ff */
[----:B------:R-:W-:Y:S01]  /*02e0*/  ULDC.64 UR6, c[0x0][0x218] ;  /* 0x0000860000067ab9 */ /* 0x000fe20000000a00 */
[----:B------:R-:W-:Y:S01]  /*02f0*/  BSSY B0, `(.L_x_3) ;  /* 0x0000007000007945 */ /* 0x000fe20003800000 */
[----:B------:R-:W-:-:S04]  /*0300*/  LEA R4, P0, R14, UR6, 0x9 ;  /* 0x000000060e047c11 */ /* 0x000fc8000f8048ff */
[----:B------:R-:W-:-:S03]  /*0310*/  LEA.HI.X R5, R14, UR7, R15, 0x9, P0 ;  /* 0x000000070e057c11 */ /* 0x000fc600080f4c0f */
[----:B------:R-:W-:-:S04]  /*0320*/  IMAD.WIDE R4, R9, 0x4, R4 ;  /* 0x0000000409047825 */ /* 0x000fc800078e0204 */
[----:B-1----:R-:W-:Y:S01]  /*0330*/  IMAD.WIDE R2, R0, 0x4, R2 ;  /* 0x0000000400027825 */ /* 0x002fe200078e0202 */
[----:B------:R-:W-:Y:S06]  /*0340*/  @P1 BRA `(.L_x_4) ;  /* 0x0000000000041947 */ /* 0x000fec0003800000 */
[----:B------:R1:W5:Y:S02]  /*0350*/  LDG.E R7, desc[UR4][R4.64] ;  /* 0x0000000404077981 */ /* 0x000364000c1e1900 */
.L_x_4:
[----:B------:R-:W-:Y:S05]  /*0360*/  BSYNC B0 ;  /* 0x0000000000007941 */ /* 0x000fea0003800000 */
.L_x_3:
[----:B------:R-:W-:Y:S05]  /*0370*/  @P1 EXIT ;  /* 0x000000000000194d */ /* 0x000fea0003800000 */
[----:B-----5:R-:W-:Y:S01]  /*0380*/  STG.E desc[UR4][R2.64], R7 ;  /* 0x0000000702007986 */ /* 0x020fe2000c101904 */
[----:B------:R-:W-:Y:S05]  /*0390*/  EXIT ;  /* 0x000000000000794d */ /* 0x000fea0003800000 */
.L_x_5:
[----:B------:R-:W-:-:S00]  /*03a0*/  BRA `(.L_x_5) ;  /* 0xfffffffc00fc7947 */ /* 0x000fc0000383ffff */
[----:B------:R-:W-:-:S00]  /*03b0*/  NOP ;  /* 0x0000000000007918 */ /* 0x000fc00000000000 */
        /* <DEDUP_REMOVED lines=12> */
.L_x_6:


//--------------------- .nv.global.init           --------------------------
	.section	.nv.global.init,"aw",@progbits
.nv.global.init:
	.type		assertFunc_0,@object
	.size		assertFunc_0,(assertMessage_0 - assertFunc_0)
assertFunc_0:
        /*0000*/ 	.byte	0x75, 0x6e, 0x6b, 0x6e, 0x6f, 0x77, 0x6e, 0x00
	.type		assertMessage_0,@object
	.size		assertMessage_0,(assertFile_0 - assertMessage_0)
assertMessage_0:
        /*0008*/ 	.byte	0x69, 0x6e, 0x64, 0x65, 0x78, 0x20, 0x6f, 0x75, 0x74, 0x20, 0x6f, 0x66, 0x20, 0x62, 0x6f, 0x75
        /*0018*/ 	.byte	0x6e, 0x64, 0x73, 0x3a, 0x20, 0x30, 0x20, 0x3c, 0x3d, 0x20, 0x74, 0x6d, 0x70, 0x34, 0x20, 0x3c
        /*0028*/ 	.byte	0x20, 0x34, 0x00
	.type		assertFile_0,@object
	.size		assertFile_0,(.L_1 - assertFile_0)
assertFile_0:
        /*002b*/ 	.byte	0x69, 0x6e, 0x64, 0x75, 0x63, 0x74, 0x6f, 0x72, 0x5f, 0x63, 0x61, 0x63, 0x68, 0x65, 0x2f, 0x62
        /*003b*/ 	.byte	0x32, 0x2f, 0x63, 0x62, 0x32, 0x6d, 0x6c, 0x6b, 0x6f, 0x73, 0x66, 0x34, 0x7a, 0x75, 0x77, 0x67
        /*004b*/ 	.byte	0x6a, 0x6e, 0x71, 0x68, 0x34, 0x33, 0x75, 0x6c, 0x6e, 0x34, 0x66, 0x64, 0x35, 0x34, 0x72, 0x66
        /*005b*/ 	.byte	0x77, 0x36, 0x35, 0x64, 0x73, 0x37, 0x6f, 0x68, 0x66, 0x6d, 0x7a, 0x64, 0x6f, 0x70, 0x6c, 0x6c
        /*006b*/ 	.byte	0x62, 0x7a, 0x63, 0x6b, 0x78, 0x70, 0x2e, 0x70, 0x79, 0x00
.L_1:


//--------------------- .nv.constant0.triton_poi_fused_index_0 --------------------------
	.section	.nv.constant0.triton_poi_fused_index_0,"a",@progbits
	.sectionflags	@""
	.align	4
.nv.constant0.triton_poi_fused_index_0:
	.zero		556


//--------------------- SYMBOLS --------------------------

	.type		__assertfail,@function
